//
// Generated by NVIDIA NVVM Compiler
//
// Compiler Build ID: CL-36424714
// Cuda compilation tools, release 13.0, V13.0.88
// Based on NVVM 20.0.0
//

.version 9.0
.target sm_100
.address_size 64

	// .globl	_Z15transposeKernelI6__halfEvPT_ii
// _ZZ15transposeKernelI6__halfEvPT_iiE7sharedM has been demoted
// _ZZ15transposeKernelIfEvPT_iiE7sharedM has been demoted
// _ZZ15transposeKernelIdEvPT_iiE7sharedM has been demoted

.visible .entry _Z15transposeKernelI6__halfEvPT_ii(
	.param .u64 .ptr .align 1 _Z15transposeKernelI6__halfEvPT_ii_param_0,
	.param .u32 _Z15transposeKernelI6__halfEvPT_ii_param_1,
	.param .u32 _Z15transposeKernelI6__halfEvPT_ii_param_2
)
{
	.reg .pred 	%p<7>;
	.reg .b16 	%rs<3>;
	.reg .b32 	%r<25>;
	.reg .b64 	%rd<7>;
	// demoted variable
	.shared .align 2 .b8 _ZZ15transposeKernelI6__halfEvPT_iiE7sharedM[2048];
	ld.param.u64 	%rd2, [_Z15transposeKernelI6__halfEvPT_ii_param_0];
	ld.param.u32 	%r7, [_Z15transposeKernelI6__halfEvPT_ii_param_1];
	ld.param.u32 	%r8, [_Z15transposeKernelI6__halfEvPT_ii_param_2];
	cvta.to.global.u64 	%rd1, %rd2;
	mov.u32 	%r9, %ctaid.y;
	mov.u32 	%r10, %ntid.y;
	mul.lo.s32 	%r11, %r9, %r10;
	mov.u32 	%r12, %tid.y;
	add.s32 	%r1, %r11, %r12;
	mov.u32 	%r13, %ctaid.x;
	mov.u32 	%r14, %ntid.x;
	mul.lo.s32 	%r15, %r13, %r14;
	mov.u32 	%r16, %tid.x;
	add.s32 	%r2, %r15, %r16;
	add.s32 	%r3, %r15, %r12;
	add.s32 	%r4, %r11, %r16;
	mad.lo.s32 	%r5, %r12, %r14, %r16;
	mad.lo.s32 	%r6, %r16, %r14, %r12;
	setp.ge.s32 	%p1, %r1, %r7;
	setp.ge.s32 	%p2, %r2, %r8;
	or.pred  	%p3, %p1, %p2;
	@%p3 bra 	$L__BB0_2;
	shl.b32 	%r17, %r5, 1;
	mov.u32 	%r18, _ZZ15transposeKernelI6__halfEvPT_iiE7sharedM;
	add.s32 	%r19, %r18, %r17;
	mad.lo.s32 	%r20, %r8, %r1, %r2;
	mul.wide.s32 	%rd3, %r20, 2;
	add.s64 	%rd4, %rd1, %rd3;
	ld.global.u16 	%rs1, [%rd4];
	st.shared.u16 	[%r19], %rs1;
$L__BB0_2:
	bar.sync 	0;
	setp.ge.s32 	%p4, %r3, %r8;
	setp.ge.s32 	%p5, %r4, %r7;
	or.pred  	%p6, %p4, %p5;
	@%p6 bra 	$L__BB0_4;
	mad.lo.s32 	%r21, %r7, %r3, %r4;
	mul.wide.s32 	%rd5, %r21, 2;
	add.s64 	%rd6, %rd1, %rd5;
	shl.b32 	%r22, %r6, 1;
	mov.u32 	%r23, _ZZ15transposeKernelI6__halfEvPT_iiE7sharedM;
	add.s32 	%r24, %r23, %r22;
	ld.shared.u16 	%rs2, [%r24];
	st.global.u16 	[%rd6], %rs2;
$L__BB0_4:
	ret;

}
	// .globl	_Z15transposeKernelIfEvPT_ii
.visible .entry _Z15transposeKernelIfEvPT_ii(
	.param .u64 .ptr .align 1 _Z15transposeKernelIfEvPT_ii_param_0,
	.param .u32 _Z15transposeKernelIfEvPT_ii_param_1,
	.param .u32 _Z15transposeKernelIfEvPT_ii_param_2
)
{
	.reg .pred 	%p<7>;
	.reg .b32 	%r<25>;
	.reg .b32 	%f<3>;
	.reg .b64 	%rd<7>;
	// demoted variable
	.shared .align 4 .b8 _ZZ15transposeKernelIfEvPT_iiE7sharedM[4096];
	ld.param.u64 	%rd2, [_Z15transposeKernelIfEvPT_ii_param_0];
	ld.param.u32 	%r7, [_Z15transposeKernelIfEvPT_ii_param_1];
	ld.param.u32 	%r8, [_Z15transposeKernelIfEvPT_ii_param_2];
	cvta.to.global.u64 	%rd1, %rd2;
	mov.u32 	%r9, %ctaid.y;
	mov.u32 	%r10, %ntid.y;
	mul.lo.s32 	%r11, %r9, %r10;
	mov.u32 	%r12, %tid.y;
	add.s32 	%r1, %r11, %r12;
	mov.u32 	%r13, %ctaid.x;
	mov.u32 	%r14, %ntid.x;
	mul.lo.s32 	%r15, %r13, %r14;
	mov.u32 	%r16, %tid.x;
	add.s32 	%r2, %r15, %r16;
	add.s32 	%r3, %r15, %r12;
	add.s32 	%r4, %r11, %r16;
	mad.lo.s32 	%r5, %r12, %r14, %r16;
	mad.lo.s32 	%r6, %r16, %r14, %r12;
	setp.ge.s32 	%p1, %r1, %r7;
	setp.ge.s32 	%p2, %r2, %r8;
	or.pred  	%p3, %p1, %p2;
	@%p3 bra 	$L__BB1_2;
	mad.lo.s32 	%r17, %r8, %r1, %r2;
	mul.wide.s32 	%rd3, %r17, 4;
	add.s64 	%rd4, %rd1, %rd3;
	ld.global.f32 	%f1, [%rd4];
	shl.b32 	%r18, %r5, 2;
	mov.u32 	%r19, _ZZ15transposeKernelIfEvPT_iiE7sharedM;
	add.s32 	%r20, %r19, %r18;
	st.shared.f32 	[%r20], %f1;
$L__BB1_2:
	bar.sync 	0;
	setp.ge.s32 	%p4, %r3, %r8;
	setp.ge.s32 	%p5, %r4, %r7;
	or.pred  	%p6, %p4, %p5;
	@%p6 bra 	$L__BB1_4;
	shl.b32 	%r21, %r6, 2;
	mov.u32 	%r22, _ZZ15transposeKernelIfEvPT_iiE7sharedM;
	add.s32 	%r23, %r22, %r21;
	ld.shared.f32 	%f2, [%r23];
	mad.lo.s32 	%r24, %r7, %r3, %r4;
	mul.wide.s32 	%rd5, %r24, 4;
	add.s64 	%rd6, %rd1, %rd5;
	st.global.f32 	[%rd6], %f2;
$L__BB1_4:
	ret;

}
	// .globl	_Z15transposeKernelIdEvPT_ii
.visible .entry _Z15transposeKernelIdEvPT_ii(
	.param .u64 .ptr .align 1 _Z15transposeKernelIdEvPT_ii_param_0,
	.param .u32 _Z15transposeKernelIdEvPT_ii_param_1,
	.param .u32 _Z15transposeKernelIdEvPT_ii_param_2
)
{
	.reg .pred 	%p<7>;
	.reg .b32 	%r<25>;
	.reg .b64 	%rd<7>;
	.reg .b64 	%fd<3>;
	// demoted variable
	.shared .align 8 .b8 _ZZ15transposeKernelIdEvPT_iiE7sharedM[8192];
	ld.param.u64 	%rd2, [_Z15transposeKernelIdEvPT_ii_param_0];
	ld.param.u32 	%r7, [_Z15transposeKernelIdEvPT_ii_param_1];
	ld.param.u32 	%r8, [_Z15transposeKernelIdEvPT_ii_param_2];
	cvta.to.global.u64 	%rd1, %rd2;
	mov.u32 	%r9, %ctaid.y;
	mov.u32 	%r10, %ntid.y;
	mul.lo.s32 	%r11, %r9, %r10;
	mov.u32 	%r12, %tid.y;
	add.s32 	%r1, %r11, %r12;
	mov.u32 	%r13, %ctaid.x;
	mov.u32 	%r14, %ntid.x;
	mul.lo.s32 	%r15, %r13, %r14;
	mov.u32 	%r16, %tid.x;
	add.s32 	%r2, %r15, %r16;
	add.s32 	%r3, %r15, %r12;
	add.s32 	%r4, %r11, %r16;
	mad.lo.s32 	%r5, %r12, %r14, %r16;
	mad.lo.s32 	%r6, %r16, %r14, %r12;
	setp.ge.s32 	%p1, %r1, %r7;
	setp.ge.s32 	%p2, %r2, %r8;
	or.pred  	%p3, %p1, %p2;
	@%p3 bra 	$L__BB2_2;
	mad.lo.s32 	%r17, %r8, %r1, %r2;
	mul.wide.s32 	%rd3, %r17, 8;
	add.s64 	%rd4, %rd1, %rd3;
	ld.global.f64 	%fd1, [%rd4];
	shl.b32 	%r18, %r5, 3;
	mov.u32 	%r19, _ZZ15transposeKernelIdEvPT_iiE7sharedM;
	add.s32 	%r20, %r19, %r18;
	st.shared.f64 	[%r20], %fd1;
$L__BB2_2:
	bar.sync 	0;
	setp.ge.s32 	%p4, %r3, %r8;
	setp.ge.s32 	%p5, %r4, %r7;
	or.pred  	%p6, %p4, %p5;
	@%p6 bra 	$L__BB2_4;
	shl.b32 	%r21, %r6, 3;
	mov.u32 	%r22, _ZZ15transposeKernelIdEvPT_iiE7sharedM;
	add.s32 	%r23, %r22, %r21;
	ld.shared.f64 	%fd2, [%r23];
	mad.lo.s32 	%r24, %r7, %r3, %r4;
	mul.wide.s32 	%rd5, %r24, 8;
	add.s64 	%rd6, %rd1, %rd5;
	st.global.f64 	[%rd6], %fd2;
$L__BB2_4:
	ret;

}


// ===== COMPILED SASS (sm_100) =====

	.target	sm_100

	.elftype	@"ET_EXEC"


//--------------------- .note.nv.tkinfo           --------------------------
	.section	.note.nv.tkinfo,"",@"SHT_NOTE"
	.sectionflags	@"SHF_NOTE_NV_TKINFO"
	.tkinfo
        /*0018*/ 	.word	0x00000002
        /*0030*/ 	.string	""
        /*0030*/ 	.string	"ptxas"
        /*0030*/ 	.string	"Cuda compilation tools, release 13.0, V13.0.88"
        /*0030*/ 	.string	"Build cuda_13.0.r13.0/compiler.36424714_0"
        /*0030*/ 	.string	"-arch sm_100 -m 64 "



//--------------------- .note.nv.cuinfo           --------------------------
	.section	.note.nv.cuinfo,"",@"SHT_NOTE"
	.sectionflags	@"SHF_NOTE_NV_CUINFO"
        /*0018*/ 	.short	0x0002
        /*001a*/ 	.short	0x0064
        /*001c*/ 	.short	0x0082
	.zero		2


//--------------------- .nv.info                  --------------------------
	.section	.nv.info,"",@"SHT_CUDA_INFO"
	.align	4


	//----- nvinfo : EIATTR_REGCOUNT
	.align		4
        /*0000*/ 	.byte	0x04, 0x2f
        /*0002*/ 	.short	(.L_1 - .L_0)
	.align		4
.L_0:
        /*0004*/ 	.word	index@(_Z15transposeKernelI6__halfEvPT_ii)
        /*0008*/ 	.word	0x0000000e


	//----- nvinfo : EIATTR_FRAME_SIZE
	.align		4
.L_1:
        /*000c*/ 	.byte	0x04, 0x11
        /*000e*/ 	.short	(.L_3 - .L_2)
	.align		4
.L_2:
        /*0010*/ 	.word	index@(_Z15transposeKernelI6__halfEvPT_ii)
        /*0014*/ 	.word	0x00000000


	//----- nvinfo : EIATTR_REGCOUNT
	.align		4
.L_3:
        /*0018*/ 	.byte	0x04, 0x2f
        /*001a*/ 	.short	(.L_5 - .L_4)
	.align		4
.L_4:
        /*001c*/ 	.word	index@(_Z15transposeKernelIfEvPT_ii)
        /*0020*/ 	.word	0x0000000e


	//----- nvinfo : EIATTR_FRAME_SIZE
	.align		4
.L_5:
        /*0024*/ 	.byte	0x04, 0x11
        /*0026*/ 	.short	(.L_7 - .L_6)
	.align		4
.L_6:
        /*0028*/ 	.word	index@(_Z15transposeKernelIfEvPT_ii)
        /*002c*/ 	.word	0x00000000


	//----- nvinfo : EIATTR_REGCOUNT
	.align		4
.L_7:
        /*0030*/ 	.byte	0x04, 0x2f
        /*0032*/ 	.short	(.L_9 - .L_8)
	.align		4
.L_8:
        /*0034*/ 	.word	index@(_Z15transposeKernelIdEvPT_ii)
        /*0038*/ 	.word	0x0000000d


	//----- nvinfo : EIATTR_FRAME_SIZE
	.align		4
.L_9:
        /*003c*/ 	.byte	0x04, 0x11
        /*003e*/ 	.short	(.L_11 - .L_10)
	.align		4
.L_10:
        /*0040*/ 	.word	index@(_Z15transposeKernelIdEvPT_ii)
        /*0044*/ 	.word	0x00000000


	//----- nvinfo : EIATTR_MIN_STACK_SIZE
	.align		4
.L_11:
        /*0048*/ 	.byte	0x04, 0x12
        /*004a*/ 	.short	(.L_13 - .L_12)
	.align		4
.L_12:
        /*004c*/ 	.word	index@(_Z15transposeKernelIdEvPT_ii)
        /*0050*/ 	.word	0x00000000


	//----- nvinfo : EIATTR_MIN_STACK_SIZE
	.align		4
.L_13:
        /*0054*/ 	.byte	0x04, 0x12
        /*0056*/ 	.short	(.L_15 - .L_14)
	.align		4
.L_14:
        /*0058*/ 	.word	index@(_Z15transposeKernelIfEvPT_ii)
        /*005c*/ 	.word	0x00000000


	//----- nvinfo : EIATTR_MIN_STACK_SIZE
	.align		4
.L_15:
        /*0060*/ 	.byte	0x04, 0x12
        /*0062*/ 	.short	(.L_17 - .L_16)
	.align		4
.L_16:
        /*0064*/ 	.word	index@(_Z15transposeKernelI6__halfEvPT_ii)
        /*0068*/ 	.word	0x00000000
.L_17:


//--------------------- .nv.compat                --------------------------
	.section	.nv.compat,"",@"SHT_CUDA_COMPAT_INFO"
	.align	4
        /*0000*/ 	.byte	0x02, 0x09, 0x00, 0x00, 0x02, 0x02, 0x01, 0x00, 0x02, 0x05, 0x05, 0x00, 0x03, 0x07, 0x01, 0x01
        /*0010*/ 	.byte	0x02, 0x03, 0x00, 0x00, 0x02, 0x06, 0x01, 0x00, 0x04, 0x0b, 0x08, 0x00, 0x09, 0x00, 0x00, 0x00
        /*0020*/ 	.byte	0x00, 0x00, 0x00, 0x00


//--------------------- .nv.info._Z15transposeKernelIdEvPT_ii --------------------------
	.section	.nv.info._Z15transposeKernelIdEvPT_ii,"",@"SHT_CUDA_INFO"
	.sectionflags	@""
	.align	4


	//----- nvinfo : EIATTR_CUDA_API_VERSION
	.align		4
        /*0000*/ 	.byte	0x04, 0x37
        /*0002*/ 	.short	(.L_19 - .L_18)
.L_18:
        /*0004*/ 	.word	0x00000082


	//----- nvinfo : EIATTR_KPARAM_INFO
	.align		4
.L_19:
        /*0008*/ 	.byte	0x04, 0x17
        /*000a*/ 	.short	(.L_21 - .L_20)
.L_20:
        /*000c*/ 	.word	0x00000000
        /*0010*/ 	.short	0x0002
        /*0012*/ 	.short	0x000c
        /*0014*/ 	.byte	0x00, 0xf0, 0x11, 0x00


	//----- nvinfo : EIATTR_KPARAM_INFO
	.align		4
.L_21:
        /*0018*/ 	.byte	0x04, 0x17
        /*001a*/ 	.short	(.L_23 - .L_22)
.L_22:
        /*001c*/ 	.word	0x00000000
        /*0020*/ 	.short	0x0001
        /*0022*/ 	.short	0x0008
        /*0024*/ 	.byte	0x00, 0xf0, 0x11, 0x00


	//----- nvinfo : EIATTR_KPARAM_INFO
	.align		4
.L_23:
        /*0028*/ 	.byte	0x04, 0x17
        /*002a*/ 	.short	(.L_25 - .L_24)
.L_24:
        /*002c*/ 	.word	0x00000000
        /*0030*/ 	.short	0x0000
        /*0032*/ 	.short	0x0000
        /*0034*/ 	.byte	0x00, 0xf5, 0x21, 0x00


	//----- nvinfo : EIATTR_SPARSE_MMA_MASK
	.align		4
.L_25:
        /*0038*/ 	.byte	0x03, 0x50
        /*003a*/ 	.short	0x0000


	//----- nvinfo : EIATTR_MAXREG_COUNT
	.align		4
        /*003c*/ 	.byte	0x03, 0x1b
        /*003e*/ 	.short	0x00ff


	//----- nvinfo : EIATTR_NUM_BARRIERS
	.align		4
        /*0040*/ 	.byte	0x02, 0x4c
        /*0042*/ 	.byte	0x01
	.zero		1


	//----- nvinfo : EIATTR_MERCURY_ISA_VERSION
	.align		4
        /*0044*/ 	.byte	0x03, 0x5f
        /*0046*/ 	.short	0x0101


	//----- nvinfo : EIATTR_VRC_CTA_INIT_COUNT
	.align		4
        /*0048*/ 	.byte	0x02, 0x4a
	.zero		1
	.zero		1


	//----- nvinfo : EIATTR_EXIT_INSTR_OFFSETS
	.align		4
        /*004c*/ 	.byte	0x04, 0x1c
        /*004e*/ 	.short	(.L_27 - .L_26)


	//   ....[0]....
.L_26:
        /*0050*/ 	.word	0x000001c0


	//   ....[1]....
        /*0054*/ 	.word	0x00000270


	//----- nvinfo : EIATTR_CBANK_PARAM_SIZE
	.align		4
.L_27:
        /*0058*/ 	.byte	0x03, 0x19
        /*005a*/ 	.short	0x0010


	//----- nvinfo : EIATTR_PARAM_CBANK
	.align		4
        /*005c*/ 	.byte	0x04, 0x0a
        /*005e*/ 	.short	(.L_29 - .L_28)
	.align		4
.L_28:
        /*0060*/ 	.word	index@(.nv.constant0._Z15transposeKernelIdEvPT_ii)
        /*0064*/ 	.short	0x0380
        /*0066*/ 	.short	0x0010


	//----- nvinfo : EIATTR_SW_WAR
	.align		4
.L_29:
        /*0068*/ 	.byte	0x04, 0x36
        /*006a*/ 	.short	(.L_31 - .L_30)
.L_30:
        /*006c*/ 	.word	0x00000008
.L_31:


//--------------------- .nv.info._Z15transposeKernelIfEvPT_ii --------------------------
	.section	.nv.info._Z15transposeKernelIfEvPT_ii,"",@"SHT_CUDA_INFO"
	.sectionflags	@""
	.align	4


	//----- nvinfo : EIATTR_CUDA_API_VERSION
	.align		4
        /*0000*/ 	.byte	0x04, 0x37
        /*0002*/ 	.short	(.L_33 - .L_32)
.L_32:
        /*0004*/ 	.word	0x00000082


	//----- nvinfo : EIATTR_KPARAM_INFO
	.align		4
.L_33:
        /*0008*/ 	.byte	0x04, 0x17
        /*000a*/ 	.short	(.L_35 - .L_34)
.L_34:
        /*000c*/ 	.word	0x00000000
        /*0010*/ 	.short	0x0002
        /*0012*/ 	.short	0x000c
        /*0014*/ 	.byte	0x00, 0xf0, 0x11, 0x00


	//----- nvinfo : EIATTR_KPARAM_INFO
	.align		4
.L_35:
        /*0018*/ 	.byte	0x04, 0x17
        /*001a*/ 	.short	(.L_37 - .L_36)
.L_36:
        /*001c*/ 	.word	0x00000000
        /*0020*/ 	.short	0x0001
        /*0022*/ 	.short	0x0008
        /*0024*/ 	.byte	0x00, 0xf0, 0x11, 0x00


	//----- nvinfo : EIATTR_KPARAM_INFO
	.align		4
.L_37:
        /*0028*/ 	.byte	0x04, 0x17
        /*002a*/ 	.short	(.L_39 - .L_38)
.L_38:
        /*002c*/ 	.word	0x00000000
        /*0030*/ 	.short	0x0000
        /*0032*/ 	.short	0x0000
        /*0034*/ 	.byte	0x00, 0xf5, 0x21, 0x00


	//----- nvinfo : EIATTR_SPARSE_MMA_MASK
	.align		4
.L_39:
        /*0038*/ 	.byte	0x03, 0x50
        /*003a*/ 	.short	0x0000


	//----- nvinfo : EIATTR_MAXREG_COUNT
	.align		4
        /*003c*/ 	.byte	0x03, 0x1b
        /*003e*/ 	.short	0x00ff


	//----- nvinfo : EIATTR_NUM_BARRIERS
	.align		4
        /*0040*/ 	.byte	0x02, 0x4c
        /*0042*/ 	.byte	0x01
	.zero		1


	//----- nvinfo : EIATTR_MERCURY_ISA_VERSION
	.align		4
        /*0044*/ 	.byte	0x03, 0x5f
        /*0046*/ 	.short	0x0101


	//----- nvinfo : EIATTR_VRC_CTA_INIT_COUNT
	.align		4
        /*0048*/ 	.byte	0x02, 0x4a
	.zero		1
	.zero		1


	//----- nvinfo : EIATTR_EXIT_INSTR_OFFSETS
	.align		4
        /*004c*/ 	.byte	0x04, 0x1c
        /*004e*/ 	.short	(.L_41 - .L_40)


	//   ....[0]....
.L_40:
        /*0050*/ 	.word	0x000001c0


	//   ....[1]....
        /*0054*/ 	.word	0x00000270


	//----- nvinfo : EIATTR_CBANK_PARAM_SIZE
	.align		4
.L_41:
        /*0058*/ 	.byte	0x03, 0x19
        /*005a*/ 	.short	0x0010


	//----- nvinfo : EIATTR_PARAM_CBANK
	.align		4
        /*005c*/ 	.byte	0x04, 0x0a
        /*005e*/ 	.short	(.L_43 - .L_42)
	.align		4
.L_42:
        /*0060*/ 	.word	index@(.nv.constant0._Z15transposeKernelIfEvPT_ii)
        /*0064*/ 	.short	0x0380
        /*0066*/ 	.short	0x0010


	//----- nvinfo : EIATTR_SW_WAR
	.align		4
.L_43:
        /*0068*/ 	.byte	0x04, 0x36
        /*006a*/ 	.short	(.L_45 - .L_44)
.L_44:
        /*006c*/ 	.word	0x00000008
.L_45:


//--------------------- .nv.info._Z15transposeKernelI6__halfEvPT_ii --------------------------
	.section	.nv.info._Z15transposeKernelI6__halfEvPT_ii,"",@"SHT_CUDA_INFO"
	.sectionflags	@""
	.align	4


	//----- nvinfo : EIATTR_CUDA_API_VERSION
	.align		4
        /*0000*/ 	.byte	0x04, 0x37
        /*0002*/ 	.short	(.L_47 - .L_46)
.L_46:
        /*0004*/ 	.word	0x00000082


	//----- nvinfo : EIATTR_KPARAM_INFO
	.align		4
.L_47:
        /*0008*/ 	.byte	0x04, 0x17
        /*000a*/ 	.short	(.L_49 - .L_48)
.L_48:
        /*000c*/ 	.word	0x00000000
        /*0010*/ 	.short	0x0002
        /*0012*/ 	.short	0x000c
        /*0014*/ 	.byte	0x00, 0xf0, 0x11, 0x00


	//----- nvinfo : EIATTR_KPARAM_INFO
	.align		4
.L_49:
        /*0018*/ 	.byte	0x04, 0x17
        /*001a*/ 	.short	(.L_51 - .L_50)
.L_50:
        /*001c*/ 	.word	0x00000000
        /*0020*/ 	.short	0x0001
        /*0022*/ 	.short	0x0008
        /*0024*/ 	.byte	0x00, 0xf0, 0x11, 0x00


	//----- nvinfo : EIATTR_KPARAM_INFO
	.align		4
.L_51:
        /*0028*/ 	.byte	0x04, 0x17
        /*002a*/ 	.short	(.L_53 - .L_52)
.L_52:
        /*002c*/ 	.word	0x00000000
        /*0030*/ 	.short	0x0000
        /*0032*/ 	.short	0x0000
        /*0034*/ 	.byte	0x00, 0xf5, 0x21, 0x00


	//----- nvinfo : EIATTR_SPARSE_MMA_MASK
	.align		4
.L_53:
        /*0038*/ 	.byte	0x03, 0x50
        /*003a*/ 	.short	0x0000


	//----- nvinfo : EIATTR_MAXREG_COUNT
	.align		4
        /*003c*/ 	.byte	0x03, 0x1b
        /*003e*/ 	.short	0x00ff


	//----- nvinfo : EIATTR_NUM_BARRIERS
	.align		4
        /*0040*/ 	.byte	0x02, 0x4c
        /*0042*/ 	.byte	0x01
	.zero		1


	//----- nvinfo : EIATTR_MERCURY_ISA_VERSION
	.align		4
        /*0044*/ 	.byte	0x03, 0x5f
        /*0046*/ 	.short	0x0101


	//----- nvinfo : EIATTR_VRC_CTA_INIT_COUNT
	.align		4
        /*0048*/ 	.byte	0x02, 0x4a
	.zero		1
	.zero		1


	//----- nvinfo : EIATTR_EXIT_INSTR_OFFSETS
	.align		4
        /*004c*/ 	.byte	0x04, 0x1c
        /*004e*/ 	.short	(.L_55 - .L_54)


	//   ....[0]....
.L_54:
        /*0050*/ 	.word	0x000001c0


	//   ....[1]....
        /*0054*/ 	.word	0x00000270


	//----- nvinfo : EIATTR_CBANK_PARAM_SIZE
	.align		4
.L_55:
        /*0058*/ 	.byte	0x03, 0x19
        /*005a*/ 	.short	0x0010


	//----- nvinfo : EIATTR_PARAM_CBANK
	.align		4
        /*005c*/ 	.byte	0x04, 0x0a
        /*005e*/ 	.short	(.L_57 - .L_56)
	.align		4
.L_56:
        /*0060*/ 	.word	index@(.nv.constant0._Z15transposeKernelI6__halfEvPT_ii)
        /*0064*/ 	.short	0x0380
        /*0066*/ 	.short	0x0010


	//----- nvinfo : EIATTR_SW_WAR
	.align		4
.L_57:
        /*0068*/ 	.byte	0x04, 0x36
        /*006a*/ 	.short	(.L_59 - .L_58)
.L_58:
        /*006c*/ 	.word	0x00000008
.L_59:


//--------------------- .nv.callgraph             --------------------------
	.section	.nv.callgraph,"",@"SHT_CUDA_CALLGRAPH"
	.align	4
	.sectionentsize	8
	.align		4
        /*0000*/ 	.word	0x00000000
	.align		4
        /*0004*/ 	.word	0xffffffff
	.align		4
        /*0008*/ 	.word	0x00000000
	.align		4
        /*000c*/ 	.word	0xfffffffe
	.align		4
        /*0010*/ 	.word	0x00000000
	.align		4
        /*0014*/ 	.word	0xfffffffd
	.align		4
        /*0018*/ 	.word	0x00000000
	.align		4
        /*001c*/ 	.word	0xfffffffc


//--------------------- .text._Z15transposeKernelIdEvPT_ii --------------------------
	.section	.text._Z15transposeKernelIdEvPT_ii,"ax",@progbits
	.align	128
        .global         _Z15transposeKernelIdEvPT_ii
        .type           _Z15transposeKernelIdEvPT_ii,@function
        .size           _Z15transposeKernelIdEvPT_ii,(.L_x_3 - _Z15transposeKernelIdEvPT_ii)
        .other          _Z15transposeKernelIdEvPT_ii,@"STO_CUDA_ENTRY STV_DEFAULT"
_Z15transposeKernelIdEvPT_ii:
.text._Z15transposeKernelIdEvPT_ii:
[----:B------:R-:W-:Y:S01]  /*0000*/  LDC R1, c[0x0][0x37c] ;  /* 0x0000df00ff017b82 */ /* 0x000fe20000000800 */
[----:B------:R-:W0:Y:S07]  /*0010*/  S2R R10, SR_TID.X ;  /* 0x00000000000a7919 */ /* 0x000e2e0000002100 */
[----:B------:R-:W1:Y:S01]  /*0020*/  LDC R7, c[0x0][0x364] ;  /* 0x0000d900ff077b82 */ /* 0x000e620000000800 */
[----:B------:R-:W2:Y:S01]  /*0030*/  LDCU.64 UR8, c[0x0][0x388] ;  /* 0x00007100ff0877ac */ /* 0x000ea20008000a00 */
[----:B------:R-:W1:Y:S01]  /*0040*/  S2R R8, SR_TID.Y ;  /* 0x0000000000087919 */ /* 0x000e620000002200 */
[----:B------:R-:W3:Y:S05]  /*0050*/  LDCU.64 UR6, c[0x0][0x358] ;  /* 0x00006b00ff0677ac */ /* 0x000eea0008000a00 */
[----:B------:R-:W0:Y:S08]  /*0060*/  S2UR UR5, SR_CTAID.X ;  /* 0x00000000000579c3 */ /* 0x000e300000002500 */
[----:B------:R-:W0:Y:S08]  /*0070*/  LDC R9, c[0x0][0x360] ;  /* 0x0000d800ff097b82 */ /* 0x000e300000000800 */
[----:B------:R-:W1:Y:S01]  /*0080*/  S2UR UR4, SR_CTAID.Y ;  /* 0x00000000000479c3 */ /* 0x000e620000002600 */
[----:B0-----:R-:W-:-:S05]  /*0090*/  IMAD R5, R9, UR5, R10 ;  /* 0x0000000509057c24 */ /* 0x001fca000f8e020a */
[----:B--2---:R-:W-:Y:S01]  /*00a0*/  ISETP.GE.AND P0, PT, R5, UR9, PT ;  /* 0x0000000905007c0c */ /* 0x004fe2000bf06270 */
[----:B-1----:R-:W-:-:S05]  /*00b0*/  IMAD R0, R7, UR4, R8 ;  /* 0x0000000407007c24 */ /* 0x002fca000f8e0208 */
[----:B------:R-:W-:-:S13]  /*00c0*/  ISETP.GE.OR P0, PT, R0, UR8, P0 ;  /* 0x0000000800007c0c */ /* 0x000fda0008706670 */
[----:B------:R-:W0:Y:S01]  /*00d0*/  @!P0 LDC.64 R2, c[0x0][0x380] ;  /* 0x0000e000ff028b82 */ /* 0x000e220000000a00 */
[----:B------:R-:W-:-:S04]  /*00e0*/  @!P0 IMAD R5, R0, UR9, R5 ;  /* 0x0000000900058c24 */ /* 0x000fc8000f8e0205 */
[----:B0-----:R-:W-:-:S06]  /*00f0*/  @!P0 IMAD.WIDE R2, R5, 0x8, R2 ;  /* 0x0000000805028825 */ /* 0x001fcc00078e0202 */
[----:B---3--:R-:W2:Y:S01]  /*0100*/  @!P0 LDG.E.64 R2, desc[UR6][R2.64] ;  /* 0x0000000602028981 */ /* 0x008ea2000c1e1b00 */
[----:B------:R-:W-:Y:S01]  /*0110*/  @!P0 MOV R5, 0x400 ;  /* 0x0000040000058802 */ /* 0x000fe20000000f00 */
[--C-:B------:R-:W-:Y:S01]  /*0120*/  IMAD R4, R8, R9, R10.reuse ;  /* 0x0000000908047224 */ /* 0x100fe200078e020a */
[----:B------:R-:W0:Y:S01]  /*0130*/  @!P0 S2R R6, SR_CgaCtaId ;  /* 0x0000000000068919 */ /* 0x000e220000008800 */
[----:B------:R-:W-:Y:S02]  /*0140*/  IMAD R7, R7, UR4, R10 ;  /* 0x0000000407077c24 */ /* 0x000fe4000f8e020a */
[----:B------:R-:W-:-:S03]  /*0150*/  IMAD R0, R9, UR5, R8 ;  /* 0x0000000509007c24 */ /* 0x000fc6000f8e0208 */
[----:B------:R-:W-:-:S04]  /*0160*/  ISETP.GE.AND P1, PT, R7, UR8, PT ;  /* 0x0000000807007c0c */ /* 0x000fc8000bf26270 */
[----:B------:R-:W-:Y:S02]  /*0170*/  ISETP.GE.OR P1, PT, R0, UR9, P1 ;  /* 0x0000000900007c0c */ /* 0x000fe40008f26670 */
[----:B0-----:R-:W-:-:S04]  /*0180*/  @!P0 LEA R5, R6, R5, 0x18 ;  /* 0x0000000506058211 */ /* 0x001fc800078ec0ff */
[----:B------:R-:W-:-:S05]  /*0190*/  @!P0 LEA R5, R4, R5, 0x3 ;  /* 0x0000000504058211 */ /* 0x000fca00078e18ff */
[----:B--2---:R0:W-:Y:S01]  /*01a0*/  @!P0 STS.64 [R5], R2 ;  /* 0x0000000205008388 */ /* 0x0041e20000000a00 */
[----:B------:R-:W-:Y:S06]  /*01b0*/  BAR.SYNC.DEFER_BLOCKING 0x0 ;  /* 0x0000000000007b1d */ /* 0x000fec0000010000 */
[----:B------:R-:W-:Y:S05]  /*01c0*/  @P1 EXIT ;  /* 0x000000000000194d */ /* 0x000fea0003800000 */
[----:B------:R-:W1:Y:S01]  /*01d0*/  S2UR UR5, SR_CgaCtaId ;  /* 0x00000000000579c3 */ /* 0x000e620000008800 */
[----:B------:R-:W-:Y:S01]  /*01e0*/  UMOV UR4, 0x400 ;  /* 0x0000040000047882 */ /* 0x000fe20000000000 */
[----:B0-----:R-:W-:Y:S02]  /*01f0*/  IMAD R2, R9, R10, R8 ;  /* 0x0000000a09027224 */ /* 0x001fe400078e0208 */
[----:B------:R-:W-:-:S04]  /*0200*/  IMAD R7, R0, UR8, R7 ;  /* 0x0000000800077c24 */ /* 0x000fc8000f8e0207 */
[----:B------:R-:W0:Y:S01]  /*0210*/  LDC.64 R4, c[0x0][0x380] ;  /* 0x0000e000ff047b82 */ /* 0x000e220000000a00 */
[----:B-1----:R-:W-:-:S06]  /*0220*/  ULEA UR4, UR5, UR4, 0x18 ;  /* 0x0000000405047291 */ /* 0x002fcc000f8ec0ff */
[----:B------:R-:W-:Y:S01]  /*0230*/  LEA R2, R2, UR4, 0x3 ;  /* 0x0000000402027c11 */ /* 0x000fe2000f8e18ff */
[----:B0-----:R-:W-:-:S05]  /*0240*/  IMAD.WIDE R4, R7, 0x8, R4 ;  /* 0x0000000807047825 */ /* 0x001fca00078e0204 */
[----:B------:R-:W0:Y:S04]  /*0250*/  LDS.64 R2, [R2] ;  /* 0x0000000002027984 */ /* 0x000e280000000a00 */
[----:B0-----:R-:W-:Y:S01]  /*0260*/  STG.E.64 desc[UR6][R4.64], R2 ;  /* 0x0000000204007986 */ /* 0x001fe2000c101b06 */
[----:B------:R-:W-:Y:S05]  /*0270*/  EXIT ;  /* 0x000000000000794d */ /* 0x000fea0003800000 */
.L_x_0:
[----:B------:R-:W-:-:S00]  /*0280*/  BRA `(.L_x_0) ;  /* 0xfffffffc00fc7947 */ /* 0x000fc0000383ffff */
[----:B------:R-:W-:-:S00]  /*0290*/  NOP ;  /* 0x0000000000007918 */ /* 0x000fc00000000000 */
        /* <DEDUP_REMOVED lines=14> */
.L_x_3:


//--------------------- .text._Z15transposeKernelIfEvPT_ii --------------------------
	.section	.text._Z15transposeKernelIfEvPT_ii,"ax",@progbits
	.align	128
        .global         _Z15transposeKernelIfEvPT_ii
        .type           _Z15transposeKernelIfEvPT_ii,@function
        .size           _Z15transposeKernelIfEvPT_ii,(.L_x_4 - _Z15transposeKernelIfEvPT_ii)
        .other          _Z15transposeKernelIfEvPT_ii,@"STO_CUDA_ENTRY STV_DEFAULT"
_Z15transposeKernelIfEvPT_ii:
.text._Z15transposeKernelIfEvPT_ii:
        /* <DEDUP_REMOVED lines=16> */
[----:B---3--:R-:W2:Y:S01]  /*0100*/  @!P0 LDG.E R2, desc[UR6][R2.64] ;  /* 0x0000000602028981 */ /* 0x008ea2000c1e1900 */
[----:B------:R-:W-:Y:S01]  /*0110*/  @!P0 MOV R6, 0x400 ;  /* 0x0000040000068802 */ /* 0x000fe20000000f00 */
[--C-:B------:R-:W-:Y:S01]  /*0120*/  IMAD R5, R4, UR4, R11.reuse ;  /* 0x0000000404057c24 */ /* 0x100fe2000f8e020b */
[----:B------:R-:W0:Y:S01]  /*0130*/  @!P0 S2R R7, SR_CgaCtaId ;  /* 0x0000000000078919 */ /* 0x000e220000008800 */
[----:B------:R-:W-:Y:S02]  /*0140*/  IMAD R4, R9, R8, R11 ;  /* 0x0000000809047224 */ /* 0x000fe400078e020b */
[----:B------:R-:W-:Y:S01]  /*0150*/  IMAD R0, R8, UR5, R9 ;  /* 0x0000000508007c24 */ /* 0x000fe2000f8e0209 */
[----:B------:R-:W-:-:S04]  /*0160*/  ISETP.GE.AND P1, PT, R5, UR8, PT ;  /* 0x0000000805007c0c */ /* 0x000fc8000bf26270 */
[----:B------:R-:W-:Y:S02]  /*0170*/  ISETP.GE.OR P1, PT, R0, UR9, P1 ;  /* 0x0000000900007c0c */ /* 0x000fe40008f26670 */
[----:B0-----:R-:W-:-:S04]  /*0180*/  @!P0 LEA R7, R7, R6, 0x18 ;  /* 0x0000000607078211 */ /* 0x001fc800078ec0ff */
[----:B------:R-:W-:-:S05]  /*0190*/  @!P0 LEA R7, R4, R7, 0x2 ;  /* 0x0000000704078211 */ /* 0x000fca00078e10ff */
[----:B--2---:R0:W-:Y:S01]  /*01a0*/  @!P0 STS [R7], R2 ;  /* 0x0000000207008388 */ /* 0x0041e20000000800 */
[----:B------:R-:W-:Y:S06]  /*01b0*/  BAR.SYNC.DEFER_BLOCKING 0x0 ;  /* 0x0000000000007b1d */ /* 0x000fec0000010000 */
[----:B------:R-:W-:Y:S05]  /*01c0*/  @P1 EXIT ;  /* 0x000000000000194d */ /* 0x000fea0003800000 */
[----:B------:R-:W1:Y:S01]  /*01d0*/  S2UR UR5, SR_CgaCtaId ;  /* 0x00000000000579c3 */ /* 0x000e620000008800 */
[----:B------:R-:W-:Y:S01]  /*01e0*/  UMOV UR4, 0x400 ;  /* 0x0000040000047882 */ /* 0x000fe20000000000 */
[----:B0-----:R-:W-:Y:S02]  /*01f0*/  IMAD R2, R8, R11, R9 ;  /* 0x0000000b08027224 */ /* 0x001fe400078e0209 */
[----:B------:R-:W-:Y:S01]  /*0200*/  IMAD R5, R0, UR8, R5 ;  /* 0x0000000800057c24 */ /* 0x000fe2000f8e0205 */
[----:B-1----:R-:W-:-:S06]  /*0210*/  ULEA UR4, UR5, UR4, 0x18 ;  /* 0x0000000405047291 */ /* 0x002fcc000f8ec0ff */
[----:B------:R-:W-:Y:S02]  /*0220*/  LEA R4, R2, UR4, 0x2 ;  /* 0x0000000402047c11 */ /* 0x000fe4000f8e10ff */
[----:B------:R-:W0:Y:S03]  /*0230*/  LDC.64 R2, c[0x0][0x380] ;  /* 0x0000e000ff027b82 */ /* 0x000e260000000a00 */
[----:B------:R-:W1:Y:S01]  /*0240*/  LDS R7, [R4] ;  /* 0x0000000004077984 */ /* 0x000e620000000800 */
[----:B0-----:R-:W-:-:S05]  /*0250*/  IMAD.WIDE R2, R5, 0x4, R2 ;  /* 0x0000000405027825 */ /* 0x001fca00078e0202 */
[----:B-1----:R-:W-:Y:S01]  /*0260*/  STG.E desc[UR6][R2.64], R7 ;  /* 0x0000000702007986 */ /* 0x002fe2000c101906 */
[----:B------:R-:W-:Y:S05]  /*0270*/  EXIT ;  /* 0x000000000000794d */ /* 0x000fea0003800000 */
.L_x_1:
        /* <DEDUP_REMOVED lines=16> */
.L_x_4:


//--------------------- .text._Z15transposeKernelI6__halfEvPT_ii --------------------------
	.section	.text._Z15transposeKernelI6__halfEvPT_ii,"ax",@progbits
	.align	128
        .global         _Z15transposeKernelI6__halfEvPT_ii
        .type           _Z15transposeKernelI6__halfEvPT_ii,@function
        .size           _Z15transposeKernelI6__halfEvPT_ii,(.L_x_5 - _Z15transposeKernelI6__halfEvPT_ii)
        .other          _Z15transposeKernelI6__halfEvPT_ii,@"STO_CUDA_ENTRY STV_DEFAULT"
_Z15transposeKernelI6__halfEvPT_ii:
.text._Z15transposeKernelI6__halfEvPT_ii:
        /* <DEDUP_REMOVED lines=16> */
[----:B---3--:R-:W2:Y:S01]  /*0100*/  @!P0 LDG.E.U16 R3, desc[UR6][R2.64] ;  /* 0x0000000602038981 */ /* 0x008ea2000c1e1500 */
        /* <DEDUP_REMOVED lines=9> */
[----:B--2---:R0:W-:Y:S01]  /*01a0*/  @!P0 STS.U16 [R4], R3 ;  /* 0x0000000304008388 */ /* 0x0041e20000000400 */
[----:B------:R-:W-:Y:S06]  /*01b0*/  BAR.SYNC.DEFER_BLOCKING 0x0 ;  /* 0x0000000000007b1d */ /* 0x000fec0000010000 */
[----:B------:R-:W-:Y:S05]  /*01c0*/  @P1 EXIT ;  /* 0x000000000000194d */ /* 0x000fea0003800000 */
[----:B------:R-:W1:Y:S01]  /*01d0*/  S2UR UR5, SR_CgaCtaId ;  /* 0x00000000000579c3 */ /* 0x000e620000008800 */
[----:B------:R-:W-:Y:S01]  /*01e0*/  UMOV UR4, 0x400 ;  /* 0x0000040000047882 */ /* 0x000fe20000000000 */
[----:B------:R-:W-:Y:S02]  /*01f0*/  IMAD R2, R8, R11, R9 ;  /* 0x0000000b08027224 */ /* 0x000fe400078e0209 */
[----:B------:R-:W-:Y:S01]  /*0200*/  IMAD R5, R0, UR8, R5 ;  /* 0x0000000800057c24 */ /* 0x000fe2000f8e0205 */
[----:B-1----:R-:W-:-:S06]  /*0210*/  ULEA UR4, UR5, UR4, 0x18 ;  /* 0x0000000405047291 */ /* 0x002fcc000f8ec0ff */
[----:B0-----:R-:W-:Y:S02]  /*0220*/  LEA R4, R2, UR4, 0x1 ;  /* 0x0000000402047c11 */ /* 0x001fe4000f8e08ff */
[----:B------:R-:W0:Y:S03]  /*0230*/  LDC.64 R2, c[0x0][0x380] ;  /* 0x0000e000ff027b82 */ /* 0x000e260000000a00 */
[----:B------:R-:W1:Y:S01]  /*0240*/  LDS.U16 R7, [R4] ;  /* 0x0000000004077984 */ /* 0x000e620000000400 */
[----:B0-----:R-:W-:-:S05]  /*0250*/  IMAD.WIDE R2, R5, 0x2, R2 ;  /* 0x0000000205027825 */ /* 0x001fca00078e0202 */
[----:B-1----:R-:W-:Y:S01]  /*0260*/  STG.E.U16 desc[UR6][R2.64], R7 ;  /* 0x0000000702007986 */ /* 0x002fe2000c101506 */
[----:B------:R-:W-:Y:S05]  /*0270*/  EXIT ;  /* 0x000000000000794d */ /* 0x000fea0003800000 */
.L_x_2:
        /* <DEDUP_REMOVED lines=16> */
.L_x_5:


//--------------------- .nv.shared._Z15transposeKernelIdEvPT_ii --------------------------
	.section	.nv.shared._Z15transposeKernelIdEvPT_ii,"aw",@nobits
	.sectionflags	@""
	.align	8
.nv.shared._Z15transposeKernelIdEvPT_ii:
	.zero		9216


//--------------------- .nv.shared.reserved.0     --------------------------
	.section	.nv.shared.reserved.0,"aw",@nobits
	.weak		__nv_reservedSMEM_offset_0_alias
	.size		__nv_reservedSMEM_offset_0_alias, 0, 64
	.other		__nv_reservedSMEM_offset_0_alias,@"STO_CUDA_RESERVED_SHARED STV_DEFAULT"
__nv_reservedSMEM_offset_0_alias:
	.zero		0
	.zero		64


//--------------------- .nv.shared._Z15transposeKernelIfEvPT_ii --------------------------
	.section	.nv.shared._Z15transposeKernelIfEvPT_ii,"aw",@nobits
	.sectionflags	@""
	.align	4
.nv.shared._Z15transposeKernelIfEvPT_ii:
	.zero		5120


//--------------------- .nv.shared._Z15transposeKernelI6__halfEvPT_ii --------------------------
	.section	.nv.shared._Z15transposeKernelI6__halfEvPT_ii,"aw",@nobits
	.sectionflags	@""
	.align	2
.nv.shared._Z15transposeKernelI6__halfEvPT_ii:
	.zero		3072


//--------------------- .nv.constant0._Z15transposeKernelIdEvPT_ii --------------------------
	.section	.nv.constant0._Z15transposeKernelIdEvPT_ii,"a",@progbits
	.sectionflags	@""
	.align	4
.nv.constant0._Z15transposeKernelIdEvPT_ii:
	.zero		912


//--------------------- .nv.constant0._Z15transposeKernelIfEvPT_ii --------------------------
	.section	.nv.constant0._Z15transposeKernelIfEvPT_ii,"a",@progbits
	.sectionflags	@""
	.align	4
.nv.constant0._Z15transposeKernelIfEvPT_ii:
	.zero		912


//--------------------- .nv.constant0._Z15transposeKernelI6__halfEvPT_ii --------------------------
	.section	.nv.constant0._Z15transposeKernelI6__halfEvPT_ii,"a",@progbits
	.sectionflags	@""
	.align	4
.nv.constant0._Z15transposeKernelI6__halfEvPT_ii:
	.zero		912


//--------------------- SYMBOLS --------------------------

	.type		.nv.reservedSmem.offset0,@object
	.size		.nv.reservedSmem.offset0,0x4
	.type		.nv.reservedSmem.cap,@object
	.size		.nv.reservedSmem.cap,0x4
